//
// Generated by NVIDIA NVVM Compiler
//
// Compiler Build ID: CL-36424714
// Cuda compilation tools, release 13.0, V13.0.88
// Based on NVVM 20.0.0
//

.version 9.0
.target sm_100
.address_size 64

	// .globl	_Z6vecAddPdS_i

.visible .entry _Z6vecAddPdS_i(
	.param .u64 .ptr .align 1 _Z6vecAddPdS_i_param_0,
	.param .u64 .ptr .align 1 _Z6vecAddPdS_i_param_1,
	.param .u32 _Z6vecAddPdS_i_param_2
)
{
	.reg .pred 	%p<2>;
	.reg .b32 	%r<7>;
	.reg .b64 	%rd<9>;
	.reg .b64 	%fd<4>;

	ld.param.u64 	%rd1, [_Z6vecAddPdS_i_param_0];
	ld.param.u64 	%rd2, [_Z6vecAddPdS_i_param_1];
	ld.param.u32 	%r2, [_Z6vecAddPdS_i_param_2];
	mov.u32 	%r3, %ctaid.x;
	mov.u32 	%r4, %ntid.x;
	mov.u32 	%r5, %tid.x;
	mad.lo.s32 	%r1, %r3, %r4, %r5;
	setp.ge.s32 	%p1, %r1, %r2;
	@%p1 bra 	$L__BB0_2;
	cvta.to.global.u64 	%rd3, %rd1;
	cvta.to.global.u64 	%rd4, %rd2;
	shl.b32 	%r6, %r1, 1;
	mul.wide.s32 	%rd5, %r6, 8;
	add.s64 	%rd6, %rd3, %rd5;
	ld.global.f64 	%fd1, [%rd6];
	ld.global.f64 	%fd2, [%rd6+8];
	add.f64 	%fd3, %fd1, %fd2;
	mul.wide.s32 	%rd7, %r1, 8;
	add.s64 	%rd8, %rd4, %rd7;
	st.global.f64 	[%rd8], %fd3;
$L__BB0_2:
	ret;

}


// ===== COMPILED SASS (sm_100) =====

	.target	sm_100

	.elftype	@"ET_EXEC"


//--------------------- .note.nv.tkinfo           --------------------------
	.section	.note.nv.tkinfo,"",@"SHT_NOTE"
	.sectionflags	@"SHF_NOTE_NV_TKINFO"
	.tkinfo
        /*0018*/ 	.word	0x00000002
        /*0030*/ 	.string	""
        /*0030*/ 	.string	"ptxas"
        /*0030*/ 	.string	"Cuda compilation tools, release 13.0, V13.0.88"
        /*0030*/ 	.string	"Build cuda_13.0.r13.0/compiler.36424714_0"
        /*0030*/ 	.string	"-arch sm_100 -m 64 "



//--------------------- .note.nv.cuinfo           --------------------------
	.section	.note.nv.cuinfo,"",@"SHT_NOTE"
	.sectionflags	@"SHF_NOTE_NV_CUINFO"
        /*0018*/ 	.short	0x0002
        /*001a*/ 	.short	0x0064
        /*001c*/ 	.short	0x0082
	.zero		2


//--------------------- .nv.info                  --------------------------
	.section	.nv.info,"",@"SHT_CUDA_INFO"
	.align	4


	//----- nvinfo : EIATTR_REGCOUNT
	.align		4
        /*0000*/ 	.byte	0x04, 0x2f
        /*0002*/ 	.short	(.L_1 - .L_0)
	.align		4
.L_0:
        /*0004*/ 	.word	index@(_Z6vecAddPdS_i)
        /*0008*/ 	.word	0x0000000e


	//----- nvinfo : EIATTR_FRAME_SIZE
	.align		4
.L_1:
        /*000c*/ 	.byte	0x04, 0x11
        /*000e*/ 	.short	(.L_3 - .L_2)
	.align		4
.L_2:
        /*0010*/ 	.word	index@(_Z6vecAddPdS_i)
        /*0014*/ 	.word	0x00000000


	//----- nvinfo : EIATTR_MIN_STACK_SIZE
	.align		4
.L_3:
        /*0018*/ 	.byte	0x04, 0x12
        /*001a*/ 	.short	(.L_5 - .L_4)
	.align		4
.L_4:
        /*001c*/ 	.word	index@(_Z6vecAddPdS_i)
        /*0020*/ 	.word	0x00000000
.L_5:


//--------------------- .nv.compat                --------------------------
	.section	.nv.compat,"",@"SHT_CUDA_COMPAT_INFO"
	.align	4
        /*0000*/ 	.byte	0x02, 0x09, 0x00, 0x00, 0x02, 0x02, 0x01, 0x00, 0x02, 0x05, 0x05, 0x00, 0x03, 0x07, 0x01, 0x01
        /*0010*/ 	.byte	0x02, 0x03, 0x00, 0x00, 0x02, 0x06, 0x01, 0x00, 0x04, 0x0b, 0x08, 0x00, 0x01, 0x00, 0x00, 0x00
        /*0020*/ 	.byte	0x00, 0x00, 0x00, 0x00


//--------------------- .nv.info._Z6vecAddPdS_i   --------------------------
	.section	.nv.info._Z6vecAddPdS_i,"",@"SHT_CUDA_INFO"
	.sectionflags	@""
	.align	4


	//----- nvinfo : EIATTR_CUDA_API_VERSION
	.align		4
        /*0000*/ 	.byte	0x04, 0x37
        /*0002*/ 	.short	(.L_7 - .L_6)
.L_6:
        /*0004*/ 	.word	0x00000082


	//----- nvinfo : EIATTR_KPARAM_INFO
	.align		4
.L_7:
        /*0008*/ 	.byte	0x04, 0x17
        /*000a*/ 	.short	(.L_9 - .L_8)
.L_8:
        /*000c*/ 	.word	0x00000000
        /*0010*/ 	.short	0x0002
        /*0012*/ 	.short	0x0010
        /*0014*/ 	.byte	0x00, 0xf0, 0x11, 0x00


	//----- nvinfo : EIATTR_KPARAM_INFO
	.align		4
.L_9:
        /*0018*/ 	.byte	0x04, 0x17
        /*001a*/ 	.short	(.L_11 - .L_10)
.L_10:
        /*001c*/ 	.word	0x00000000
        /*0020*/ 	.short	0x0001
        /*0022*/ 	.short	0x0008
        /*0024*/ 	.byte	0x00, 0xf5, 0x21, 0x00


	//----- nvinfo : EIATTR_KPARAM_INFO
	.align		4
.L_11:
        /*0028*/ 	.byte	0x04, 0x17
        /*002a*/ 	.short	(.L_13 - .L_12)
.L_12:
        /*002c*/ 	.word	0x00000000
        /*0030*/ 	.short	0x0000
        /*0032*/ 	.short	0x0000
        /*0034*/ 	.byte	0x00, 0xf5, 0x21, 0x00


	//----- nvinfo : EIATTR_SPARSE_MMA_MASK
	.align		4
.L_13:
        /*0038*/ 	.byte	0x03, 0x50
        /*003a*/ 	.short	0x0000


	//----- nvinfo : EIATTR_MAXREG_COUNT
	.align		4
        /*003c*/ 	.byte	0x03, 0x1b
        /*003e*/ 	.short	0x00ff


	//----- nvinfo : EIATTR_MERCURY_ISA_VERSION
	.align		4
        /*0040*/ 	.byte	0x03, 0x5f
        /*0042*/ 	.short	0x0101


	//----- nvinfo : EIATTR_VRC_CTA_INIT_COUNT
	.align		4
        /*0044*/ 	.byte	0x02, 0x4a
	.zero		1
	.zero		1


	//----- nvinfo : EIATTR_EXIT_INSTR_OFFSETS
	.align		4
        /*0048*/ 	.byte	0x04, 0x1c
        /*004a*/ 	.short	(.L_15 - .L_14)


	//   ....[0]....
.L_14:
        /*004c*/ 	.word	0x00000070


	//   ....[1]....
        /*0050*/ 	.word	0x00000120


	//----- nvinfo : EIATTR_CBANK_PARAM_SIZE
	.align		4
.L_15:
        /*0054*/ 	.byte	0x03, 0x19
        /*0056*/ 	.short	0x0014


	//----- nvinfo : EIATTR_PARAM_CBANK
	.align		4
        /*0058*/ 	.byte	0x04, 0x0a
        /*005a*/ 	.short	(.L_17 - .L_16)
	.align		4
.L_16:
        /*005c*/ 	.word	index@(.nv.constant0._Z6vecAddPdS_i)
        /*0060*/ 	.short	0x0380
        /*0062*/ 	.short	0x0014


	//----- nvinfo : EIATTR_SW_WAR
	.align		4
.L_17:
        /*0064*/ 	.byte	0x04, 0x36
        /*0066*/ 	.short	(.L_19 - .L_18)
.L_18:
        /*0068*/ 	.word	0x00000008
.L_19:


//--------------------- .nv.callgraph             --------------------------
	.section	.nv.callgraph,"",@"SHT_CUDA_CALLGRAPH"
	.align	4
	.sectionentsize	8
	.align		4
        /*0000*/ 	.word	0x00000000
	.align		4
        /*0004*/ 	.word	0xffffffff
	.align		4
        /*0008*/ 	.word	0x00000000
	.align		4
        /*000c*/ 	.word	0xfffffffe
	.align		4
        /*0010*/ 	.word	0x00000000
	.align		4
        /*0014*/ 	.word	0xfffffffd
	.align		4
        /*0018*/ 	.word	0x00000000
	.align		4
        /*001c*/ 	.word	0xfffffffc


//--------------------- .text._Z6vecAddPdS_i      --------------------------
	.section	.text._Z6vecAddPdS_i,"ax",@progbits
	.align	128
        .global         _Z6vecAddPdS_i
        .type           _Z6vecAddPdS_i,@function
        .size           _Z6vecAddPdS_i,(.L_x_1 - _Z6vecAddPdS_i)
        .other          _Z6vecAddPdS_i,@"STO_CUDA_ENTRY STV_DEFAULT"
_Z6vecAddPdS_i:
.text._Z6vecAddPdS_i:
[----:B------:R-:W-:Y:S01]  /*0000*/  LDC R1, c[0x0][0x37c] ;  /* 0x0000df00ff017b82 */ /* 0x000fe20000000800 */
[----:B------:R-:W0:Y:S07]  /*0010*/  S2R R0, SR_TID.X ;  /* 0x0000000000007919 */ /* 0x000e2e0000002100 */
[----:B------:R-:W0:Y:S01]  /*0020*/  S2UR UR4, SR_CTAID.X ;  /* 0x00000000000479c3 */ /* 0x000e220000002500 */
[----:B------:R-:W1:Y:S07]  /*0030*/  LDCU UR5, c[0x0][0x390] ;  /* 0x00007200ff0577ac */ /* 0x000e6e0008000800 */
[----:B------:R-:W0:Y:S02]  /*0040*/  LDC R11, c[0x0][0x360] ;  /* 0x0000d800ff0b7b82 */ /* 0x000e240000000800 */
[----:B0-----:R-:W-:-:S05]  /*0050*/  IMAD R11, R11, UR4, R0 ;  /* 0x000000040b0b7c24 */ /* 0x001fca000f8e0200 */
[----:B-1----:R-:W-:-:S13]  /*0060*/  ISETP.GE.AND P0, PT, R11, UR5, PT ;  /* 0x000000050b007c0c */ /* 0x002fda000bf06270 */
[----:B------:R-:W-:Y:S05]  /*0070*/  @P0 EXIT ;  /* 0x000000000000094d */ /* 0x000fea0003800000 */
[----:B------:R-:W0:Y:S01]  /*0080*/  LDC.64 R2, c[0x0][0x380] ;  /* 0x0000e000ff027b82 */ /* 0x000e220000000a00 */
[----:B------:R-:W1:Y:S01]  /*0090*/  LDCU.64 UR4, c[0x0][0x358] ;  /* 0x00006b00ff0477ac */ /* 0x000e620008000a00 */
[----:B------:R-:W-:-:S06]  /*00a0*/  SHF.L.U32 R5, R11, 0x1, RZ ;  /* 0x000000010b057819 */ /* 0x000fcc00000006ff */
[----:B------:R-:W2:Y:S01]  /*00b0*/  LDC.64 R8, c[0x0][0x388] ;  /* 0x0000e200ff087b82 */ /* 0x000ea20000000a00 */
[----:B0-----:R-:W-:-:S05]  /*00c0*/  IMAD.WIDE R2, R5, 0x8, R2 ;  /* 0x0000000805027825 */ /* 0x001fca00078e0202 */
[----:B-1----:R-:W3:Y:S04]  /*00d0*/  LDG.E.64 R4, desc[UR4][R2.64] ;  /* 0x0000000402047981 */ /* 0x002ee8000c1e1b00 */
[----:B------:R-:W3:Y:S02]  /*00e0*/  LDG.E.64 R6, desc[UR4][R2.64+0x8] ;  /* 0x0000080402067981 */ /* 0x000ee4000c1e1b00 */
[----:B---3--:R-:W-:Y:S01]  /*00f0*/  DADD R4, R4, R6 ;  /* 0x0000000004047229 */ /* 0x008fe20000000006 */
[----:B--2---:R-:W-:-:S06]  /*0100*/  IMAD.WIDE R6, R11, 0x8, R8 ;  /* 0x000000080b067825 */ /* 0x004fcc00078e0208 */
[----:B------:R-:W-:Y:S01]  /*0110*/  STG.E.64 desc[UR4][R6.64], R4 ;  /* 0x0000000406007986 */ /* 0x000fe2000c101b04 */
[----:B------:R-:W-:Y:S05]  /*0120*/  EXIT ;  /* 0x000000000000794d */ /* 0x000fea0003800000 */
.L_x_0:
[----:B------:R-:W-:-:S00]  /*0130*/  BRA `(.L_x_0) ;  /* 0xfffffffc00fc7947 */ /* 0x000fc0000383ffff */
[----:B------:R-:W-:-:S00]  /*0140*/  NOP ;  /* 0x0000000000007918 */ /* 0x000fc00000000000 */
        /* <DEDUP_REMOVED lines=11> */
.L_x_1:


//--------------------- .nv.shared.reserved.0     --------------------------
	.section	.nv.shared.reserved.0,"aw",@nobits
	.weak		__nv_reservedSMEM_offset_0_alias
	.size		__nv_reservedSMEM_offset_0_alias, 0, 64
	.other		__nv_reservedSMEM_offset_0_alias,@"STO_CUDA_RESERVED_SHARED STV_DEFAULT"
__nv_reservedSMEM_offset_0_alias:
	.zero		0
	.zero		64


//--------------------- .nv.constant0._Z6vecAddPdS_i --------------------------
	.section	.nv.constant0._Z6vecAddPdS_i,"a",@progbits
	.sectionflags	@""
	.align	4
.nv.constant0._Z6vecAddPdS_i:
	.zero		916


//--------------------- SYMBOLS --------------------------

	.type		.nv.reservedSmem.offset0,@object
	.size		.nv.reservedSmem.offset0,0x4
